//
// Generated by NVIDIA NVVM Compiler
//
// Compiler Build ID: CL-36424714
// Cuda compilation tools, release 13.0, V13.0.88
// Based on NVVM 20.0.0
//

.version 9.0
.target sm_100
.address_size 64

	// .globl	_Z14matrixAdditionPfS_S_

.visible .entry _Z14matrixAdditionPfS_S_(
	.param .u64 .ptr .align 1 _Z14matrixAdditionPfS_S__param_0,
	.param .u64 .ptr .align 1 _Z14matrixAdditionPfS_S__param_1,
	.param .u64 .ptr .align 1 _Z14matrixAdditionPfS_S__param_2
)
{
	.reg .pred 	%p<4>;
	.reg .b32 	%r<10>;
	.reg .b32 	%f<4>;
	.reg .b64 	%rd<11>;

	ld.param.u64 	%rd1, [_Z14matrixAdditionPfS_S__param_0];
	ld.param.u64 	%rd2, [_Z14matrixAdditionPfS_S__param_1];
	ld.param.u64 	%rd3, [_Z14matrixAdditionPfS_S__param_2];
	mov.u32 	%r3, %ctaid.y;
	mov.u32 	%r4, %ntid.y;
	mov.u32 	%r5, %tid.y;
	mad.lo.s32 	%r1, %r3, %r4, %r5;
	mov.u32 	%r6, %ctaid.x;
	mov.u32 	%r7, %ntid.x;
	mov.u32 	%r8, %tid.x;
	mad.lo.s32 	%r2, %r6, %r7, %r8;
	setp.gt.u32 	%p1, %r1, 499;
	setp.gt.s32 	%p2, %r2, 499;
	or.pred  	%p3, %p1, %p2;
	@%p3 bra 	$L__BB0_2;
	cvta.to.global.u64 	%rd4, %rd2;
	cvta.to.global.u64 	%rd5, %rd3;
	cvta.to.global.u64 	%rd6, %rd1;
	mad.lo.s32 	%r9, %r1, 500, %r2;
	mul.wide.s32 	%rd7, %r9, 4;
	add.s64 	%rd8, %rd4, %rd7;
	ld.global.f32 	%f1, [%rd8];
	add.s64 	%rd9, %rd5, %rd7;
	ld.global.f32 	%f2, [%rd9];
	add.f32 	%f3, %f1, %f2;
	add.s64 	%rd10, %rd6, %rd7;
	st.global.f32 	[%rd10], %f3;
$L__BB0_2:
	bar.sync 	0;
	ret;

}
	// .globl	_Z14matrixAddByRowPfS_S_
.visible .entry _Z14matrixAddByRowPfS_S_(
	.param .u64 .ptr .align 1 _Z14matrixAddByRowPfS_S__param_0,
	.param .u64 .ptr .align 1 _Z14matrixAddByRowPfS_S__param_1,
	.param .u64 .ptr .align 1 _Z14matrixAddByRowPfS_S__param_2
)
{
	.reg .pred 	%p<3>;
	.reg .b32 	%r<12>;
	.reg .b32 	%f<13>;
	.reg .b64 	%rd<14>;

	ld.param.u64 	%rd4, [_Z14matrixAddByRowPfS_S__param_0];
	ld.param.u64 	%rd5, [_Z14matrixAddByRowPfS_S__param_1];
	ld.param.u64 	%rd6, [_Z14matrixAddByRowPfS_S__param_2];
	mov.u32 	%r6, %ctaid.x;
	mov.u32 	%r7, %ntid.x;
	mov.u32 	%r8, %tid.x;
	mad.lo.s32 	%r10, %r6, %r7, %r8;
	setp.gt.s32 	%p1, %r10, 499;
	@%p1 bra 	$L__BB1_3;
	cvta.to.global.u64 	%rd7, %rd5;
	add.s64 	%rd1, %rd7, 4000;
	cvta.to.global.u64 	%rd8, %rd6;
	add.s64 	%rd2, %rd8, 4000;
	cvta.to.global.u64 	%rd9, %rd4;
	add.s64 	%rd3, %rd9, 4000;
	mov.b32 	%r11, 0;
$L__BB1_2:
	mul.wide.s32 	%rd10, %r10, 4;
	add.s64 	%rd11, %rd1, %rd10;
	add.s64 	%rd12, %rd2, %rd10;
	add.s64 	%rd13, %rd3, %rd10;
	ld.global.f32 	%f1, [%rd11+-4000];
	ld.global.f32 	%f2, [%rd12+-4000];
	add.f32 	%f3, %f1, %f2;
	st.global.f32 	[%rd13+-4000], %f3;
	ld.global.f32 	%f4, [%rd11+-2000];
	ld.global.f32 	%f5, [%rd12+-2000];
	add.f32 	%f6, %f4, %f5;
	st.global.f32 	[%rd13+-2000], %f6;
	ld.global.f32 	%f7, [%rd11];
	ld.global.f32 	%f8, [%rd12];
	add.f32 	%f9, %f7, %f8;
	st.global.f32 	[%rd13], %f9;
	ld.global.f32 	%f10, [%rd11+2000];
	ld.global.f32 	%f11, [%rd12+2000];
	add.f32 	%f12, %f10, %f11;
	st.global.f32 	[%rd13+2000], %f12;
	add.s32 	%r11, %r11, 4;
	add.s32 	%r10, %r10, 2000;
	setp.ne.s32 	%p2, %r11, 500;
	@%p2 bra 	$L__BB1_2;
$L__BB1_3:
	bar.sync 	0;
	ret;

}
	// .globl	_Z14matrixAddByColPfS_S_
.visible .entry _Z14matrixAddByColPfS_S_(
	.param .u64 .ptr .align 1 _Z14matrixAddByColPfS_S__param_0,
	.param .u64 .ptr .align 1 _Z14matrixAddByColPfS_S__param_1,
	.param .u64 .ptr .align 1 _Z14matrixAddByColPfS_S__param_2
)
{
	.reg .pred 	%p<3>;
	.reg .b32 	%r<10>;
	.reg .b32 	%f<13>;
	.reg .b64 	%rd<21>;

	ld.param.u64 	%rd10, [_Z14matrixAddByColPfS_S__param_0];
	ld.param.u64 	%rd11, [_Z14matrixAddByColPfS_S__param_1];
	ld.param.u64 	%rd12, [_Z14matrixAddByColPfS_S__param_2];
	mov.u32 	%r4, %ctaid.y;
	mov.u32 	%r5, %ntid.y;
	mov.u32 	%r6, %tid.y;
	mad.lo.s32 	%r1, %r4, %r5, %r6;
	setp.gt.u32 	%p1, %r1, 499;
	@%p1 bra 	$L__BB2_3;
	mul.lo.s32 	%r8, %r1, 500;
	mul.wide.u32 	%rd13, %r8, 4;
	or.b64  	%rd14, %rd13, 8;
	cvta.to.global.u64 	%rd15, %rd11;
	add.s64 	%rd20, %rd15, %rd14;
	cvta.to.global.u64 	%rd16, %rd12;
	add.s64 	%rd19, %rd16, %rd14;
	cvta.to.global.u64 	%rd17, %rd10;
	add.s64 	%rd18, %rd17, %rd14;
	mov.b32 	%r9, 0;
$L__BB2_2:
	ld.global.f32 	%f1, [%rd20+-8];
	ld.global.f32 	%f2, [%rd19+-8];
	add.f32 	%f3, %f1, %f2;
	st.global.f32 	[%rd18+-8], %f3;
	ld.global.f32 	%f4, [%rd20+-4];
	ld.global.f32 	%f5, [%rd19+-4];
	add.f32 	%f6, %f4, %f5;
	st.global.f32 	[%rd18+-4], %f6;
	ld.global.f32 	%f7, [%rd20];
	ld.global.f32 	%f8, [%rd19];
	add.f32 	%f9, %f7, %f8;
	st.global.f32 	[%rd18], %f9;
	ld.global.f32 	%f10, [%rd20+4];
	ld.global.f32 	%f11, [%rd19+4];
	add.f32 	%f12, %f10, %f11;
	st.global.f32 	[%rd18+4], %f12;
	add.s32 	%r9, %r9, 4;
	add.s64 	%rd20, %rd20, 16;
	add.s64 	%rd19, %rd19, 16;
	add.s64 	%rd18, %rd18, 16;
	setp.ne.s32 	%p2, %r9, 500;
	@%p2 bra 	$L__BB2_2;
$L__BB2_3:
	bar.sync 	0;
	ret;

}


// ===== COMPILED SASS (sm_100) =====

	.target	sm_100

	.elftype	@"ET_EXEC"


//--------------------- .note.nv.tkinfo           --------------------------
	.section	.note.nv.tkinfo,"",@"SHT_NOTE"
	.sectionflags	@"SHF_NOTE_NV_TKINFO"
	.tkinfo
        /*0018*/ 	.word	0x00000002
        /*0030*/ 	.string	""
        /*0030*/ 	.string	"ptxas"
        /*0030*/ 	.string	"Cuda compilation tools, release 13.0, V13.0.88"
        /*0030*/ 	.string	"Build cuda_13.0.r13.0/compiler.36424714_0"
        /*0030*/ 	.string	"-arch sm_100 -m 64 "



//--------------------- .note.nv.cuinfo           --------------------------
	.section	.note.nv.cuinfo,"",@"SHT_NOTE"
	.sectionflags	@"SHF_NOTE_NV_CUINFO"
        /*0018*/ 	.short	0x0002
        /*001a*/ 	.short	0x0064
        /*001c*/ 	.short	0x0082
	.zero		2


//--------------------- .nv.info                  --------------------------
	.section	.nv.info,"",@"SHT_CUDA_INFO"
	.align	4


	//----- nvinfo : EIATTR_REGCOUNT
	.align		4
        /*0000*/ 	.byte	0x04, 0x2f
        /*0002*/ 	.short	(.L_1 - .L_0)
	.align		4
.L_0:
        /*0004*/ 	.word	index@(_Z14matrixAdditionPfS_S_)
        /*0008*/ 	.word	0x0000000c


	//----- nvinfo : EIATTR_FRAME_SIZE
	.align		4
.L_1:
        /*000c*/ 	.byte	0x04, 0x11
        /*000e*/ 	.short	(.L_3 - .L_2)
	.align		4
.L_2:
        /*0010*/ 	.word	index@(_Z14matrixAdditionPfS_S_)
        /*0014*/ 	.word	0x00000000


	//----- nvinfo : EIATTR_REGCOUNT
	.align		4
.L_3:
        /*0018*/ 	.byte	0x04, 0x2f
        /*001a*/ 	.short	(.L_5 - .L_4)
	.align		4
.L_4:
        /*001c*/ 	.word	index@(_Z14matrixAddByRowPfS_S_)
        /*0020*/ 	.word	0x00000020


	//----- nvinfo : EIATTR_FRAME_SIZE
	.align		4
.L_5:
        /*0024*/ 	.byte	0x04, 0x11
        /*0026*/ 	.short	(.L_7 - .L_6)
	.align		4
.L_6:
        /*0028*/ 	.word	index@(_Z14matrixAddByRowPfS_S_)
        /*002c*/ 	.word	0x00000000


	//----- nvinfo : EIATTR_REGCOUNT
	.align		4
.L_7:
        /*0030*/ 	.byte	0x04, 0x2f
        /*0032*/ 	.short	(.L_9 - .L_8)
	.align		4
.L_8:
        /*0034*/ 	.word	index@(_Z14matrixAddByColPfS_S_)
        /*0038*/ 	.word	0x00000014


	//----- nvinfo : EIATTR_FRAME_SIZE
	.align		4
.L_9:
        /*003c*/ 	.byte	0x04, 0x11
        /*003e*/ 	.short	(.L_11 - .L_10)
	.align		4
.L_10:
        /*0040*/ 	.word	index@(_Z14matrixAddByColPfS_S_)
        /*0044*/ 	.word	0x00000000


	//----- nvinfo : EIATTR_MIN_STACK_SIZE
	.align		4
.L_11:
        /*0048*/ 	.byte	0x04, 0x12
        /*004a*/ 	.short	(.L_13 - .L_12)
	.align		4
.L_12:
        /*004c*/ 	.word	index@(_Z14matrixAddByColPfS_S_)
        /*0050*/ 	.word	0x00000000


	//----- nvinfo : EIATTR_MIN_STACK_SIZE
	.align		4
.L_13:
        /*0054*/ 	.byte	0x04, 0x12
        /*0056*/ 	.short	(.L_15 - .L_14)
	.align		4
.L_14:
        /*0058*/ 	.word	index@(_Z14matrixAddByRowPfS_S_)
        /*005c*/ 	.word	0x00000000


	//----- nvinfo : EIATTR_MIN_STACK_SIZE
	.align		4
.L_15:
        /*0060*/ 	.byte	0x04, 0x12
        /*0062*/ 	.short	(.L_17 - .L_16)
	.align		4
.L_16:
        /*0064*/ 	.word	index@(_Z14matrixAdditionPfS_S_)
        /*0068*/ 	.word	0x00000000
.L_17:


//--------------------- .nv.compat                --------------------------
	.section	.nv.compat,"",@"SHT_CUDA_COMPAT_INFO"
	.align	4
        /*0000*/ 	.byte	0x02, 0x09, 0x00, 0x00, 0x02, 0x02, 0x01, 0x00, 0x02, 0x05, 0x05, 0x00, 0x03, 0x07, 0x01, 0x01
        /*0010*/ 	.byte	0x02, 0x03, 0x00, 0x00, 0x02, 0x06, 0x01, 0x00, 0x04, 0x0b, 0x08, 0x00, 0x09, 0x00, 0x00, 0x00
        /*0020*/ 	.byte	0x00, 0x00, 0x00, 0x00


//--------------------- .nv.info._Z14matrixAddByColPfS_S_ --------------------------
	.section	.nv.info._Z14matrixAddByColPfS_S_,"",@"SHT_CUDA_INFO"
	.sectionflags	@""
	.align	4


	//----- nvinfo : EIATTR_CUDA_API_VERSION
	.align		4
        /*0000*/ 	.byte	0x04, 0x37
        /*0002*/ 	.short	(.L_19 - .L_18)
.L_18:
        /*0004*/ 	.word	0x00000082


	//----- nvinfo : EIATTR_KPARAM_INFO
	.align		4
.L_19:
        /*0008*/ 	.byte	0x04, 0x17
        /*000a*/ 	.short	(.L_21 - .L_20)
.L_20:
        /*000c*/ 	.word	0x00000000
        /*0010*/ 	.short	0x0002
        /*0012*/ 	.short	0x0010
        /*0014*/ 	.byte	0x00, 0xf5, 0x21, 0x00


	//----- nvinfo : EIATTR_KPARAM_INFO
	.align		4
.L_21:
        /*0018*/ 	.byte	0x04, 0x17
        /*001a*/ 	.short	(.L_23 - .L_22)
.L_22:
        /*001c*/ 	.word	0x00000000
        /*0020*/ 	.short	0x0001
        /*0022*/ 	.short	0x0008
        /*0024*/ 	.byte	0x00, 0xf5, 0x21, 0x00


	//----- nvinfo : EIATTR_KPARAM_INFO
	.align		4
.L_23:
        /*0028*/ 	.byte	0x04, 0x17
        /*002a*/ 	.short	(.L_25 - .L_24)
.L_24:
        /*002c*/ 	.word	0x00000000
        /*0030*/ 	.short	0x0000
        /*0032*/ 	.short	0x0000
        /*0034*/ 	.byte	0x00, 0xf5, 0x21, 0x00


	//----- nvinfo : EIATTR_SPARSE_MMA_MASK
	.align		4
.L_25:
        /*0038*/ 	.byte	0x03, 0x50
        /*003a*/ 	.short	0x0000


	//----- nvinfo : EIATTR_MAXREG_COUNT
	.align		4
        /*003c*/ 	.byte	0x03, 0x1b
        /*003e*/ 	.short	0x00ff


	//----- nvinfo : EIATTR_NUM_BARRIERS
	.align		4
        /*0040*/ 	.byte	0x02, 0x4c
        /*0042*/ 	.byte	0x01
	.zero		1


	//----- nvinfo : EIATTR_MERCURY_ISA_VERSION
	.align		4
        /*0044*/ 	.byte	0x03, 0x5f
        /*0046*/ 	.short	0x0101


	//----- nvinfo : EIATTR_VRC_CTA_INIT_COUNT
	.align		4
        /*0048*/ 	.byte	0x02, 0x4a
	.zero		1
	.zero		1


	//----- nvinfo : EIATTR_EXIT_INSTR_OFFSETS
	.align		4
        /*004c*/ 	.byte	0x04, 0x1c
        /*004e*/ 	.short	(.L_27 - .L_26)


	//   ....[0]....
.L_26:
        /*0050*/ 	.word	0x00000dc0


	//----- nvinfo : EIATTR_CRS_STACK_SIZE
	.align		4
.L_27:
        /*0054*/ 	.byte	0x04, 0x1e
        /*0056*/ 	.short	(.L_29 - .L_28)
.L_28:
        /*0058*/ 	.word	0x00000000


	//----- nvinfo : EIATTR_CBANK_PARAM_SIZE
	.align		4
.L_29:
        /*005c*/ 	.byte	0x03, 0x19
        /*005e*/ 	.short	0x0018


	//----- nvinfo : EIATTR_PARAM_CBANK
	.align		4
        /*0060*/ 	.byte	0x04, 0x0a
        /*0062*/ 	.short	(.L_31 - .L_30)
	.align		4
.L_30:
        /*0064*/ 	.word	index@(.nv.constant0._Z14matrixAddByColPfS_S_)
        /*0068*/ 	.short	0x0380
        /*006a*/ 	.short	0x0018


	//----- nvinfo : EIATTR_SW_WAR
	.align		4
.L_31:
        /*006c*/ 	.byte	0x04, 0x36
        /*006e*/ 	.short	(.L_33 - .L_32)
.L_32:
        /*0070*/ 	.word	0x00000008
.L_33:


//--------------------- .nv.info._Z14matrixAddByRowPfS_S_ --------------------------
	.section	.nv.info._Z14matrixAddByRowPfS_S_,"",@"SHT_CUDA_INFO"
	.sectionflags	@""
	.align	4


	//----- nvinfo : EIATTR_CUDA_API_VERSION
	.align		4
        /*0000*/ 	.byte	0x04, 0x37
        /*0002*/ 	.short	(.L_35 - .L_34)
.L_34:
        /*0004*/ 	.word	0x00000082


	//----- nvinfo : EIATTR_KPARAM_INFO
	.align		4
.L_35:
        /*0008*/ 	.byte	0x04, 0x17
        /*000a*/ 	.short	(.L_37 - .L_36)
.L_36:
        /*000c*/ 	.word	0x00000000
        /*0010*/ 	.short	0x0002
        /*0012*/ 	.short	0x0010
        /*0014*/ 	.byte	0x00, 0xf5, 0x21, 0x00


	//----- nvinfo : EIATTR_KPARAM_INFO
	.align		4
.L_37:
        /*0018*/ 	.byte	0x04, 0x17
        /*001a*/ 	.short	(.L_39 - .L_38)
.L_38:
        /*001c*/ 	.word	0x00000000
        /*0020*/ 	.short	0x0001
        /*0022*/ 	.short	0x0008
        /*0024*/ 	.byte	0x00, 0xf5, 0x21, 0x00


	//----- nvinfo : EIATTR_KPARAM_INFO
	.align		4
.L_39:
        /*0028*/ 	.byte	0x04, 0x17
        /*002a*/ 	.short	(.L_41 - .L_40)
.L_40:
        /*002c*/ 	.word	0x00000000
        /*0030*/ 	.short	0x0000
        /*0032*/ 	.short	0x0000
        /*0034*/ 	.byte	0x00, 0xf5, 0x21, 0x00


	//----- nvinfo : EIATTR_SPARSE_MMA_MASK
	.align		4
.L_41:
        /*0038*/ 	.byte	0x03, 0x50
        /*003a*/ 	.short	0x0000


	//----- nvinfo : EIATTR_MAXREG_COUNT
	.align		4
        /*003c*/ 	.byte	0x03, 0x1b
        /*003e*/ 	.short	0x00ff


	//----- nvinfo : EIATTR_NUM_BARRIERS
	.align		4
        /*0040*/ 	.byte	0x02, 0x4c
        /*0042*/ 	.byte	0x01
	.zero		1


	//----- nvinfo : EIATTR_MERCURY_ISA_VERSION
	.align		4
        /*0044*/ 	.byte	0x03, 0x5f
        /*0046*/ 	.short	0x0101


	//----- nvinfo : EIATTR_VRC_CTA_INIT_COUNT
	.align		4
        /*0048*/ 	.byte	0x02, 0x4a
	.zero		1
	.zero		1


	//----- nvinfo : EIATTR_EXIT_INSTR_OFFSETS
	.align		4
        /*004c*/ 	.byte	0x04, 0x1c
        /*004e*/ 	.short	(.L_43 - .L_42)


	//   ....[0]....
.L_42:
        /*0050*/ 	.word	0x00000f90


	//----- nvinfo : EIATTR_CRS_STACK_SIZE
	.align		4
.L_43:
        /*0054*/ 	.byte	0x04, 0x1e
        /*0056*/ 	.short	(.L_45 - .L_44)
.L_44:
        /*0058*/ 	.word	0x00000000


	//----- nvinfo : EIATTR_CBANK_PARAM_SIZE
	.align		4
.L_45:
        /*005c*/ 	.byte	0x03, 0x19
        /*005e*/ 	.short	0x0018


	//----- nvinfo : EIATTR_PARAM_CBANK
	.align		4
        /*0060*/ 	.byte	0x04, 0x0a
        /*0062*/ 	.short	(.L_47 - .L_46)
	.align		4
.L_46:
        /*0064*/ 	.word	index@(.nv.constant0._Z14matrixAddByRowPfS_S_)
        /*0068*/ 	.short	0x0380
        /*006a*/ 	.short	0x0018


	//----- nvinfo : EIATTR_SW_WAR
	.align		4
.L_47:
        /*006c*/ 	.byte	0x04, 0x36
        /*006e*/ 	.short	(.L_49 - .L_48)
.L_48:
        /*0070*/ 	.word	0x00000008
.L_49:


//--------------------- .nv.info._Z14matrixAdditionPfS_S_ --------------------------
	.section	.nv.info._Z14matrixAdditionPfS_S_,"",@"SHT_CUDA_INFO"
	.sectionflags	@""
	.align	4


	//----- nvinfo : EIATTR_CUDA_API_VERSION
	.align		4
        /*0000*/ 	.byte	0x04, 0x37
        /*0002*/ 	.short	(.L_51 - .L_50)
.L_50:
        /*0004*/ 	.word	0x00000082


	//----- nvinfo : EIATTR_KPARAM_INFO
	.align		4
.L_51:
        /*0008*/ 	.byte	0x04, 0x17
        /*000a*/ 	.short	(.L_53 - .L_52)
.L_52:
        /*000c*/ 	.word	0x00000000
        /*0010*/ 	.short	0x0002
        /*0012*/ 	.short	0x0010
        /*0014*/ 	.byte	0x00, 0xf5, 0x21, 0x00


	//----- nvinfo : EIATTR_KPARAM_INFO
	.align		4
.L_53:
        /*0018*/ 	.byte	0x04, 0x17
        /*001a*/ 	.short	(.L_55 - .L_54)
.L_54:
        /*001c*/ 	.word	0x00000000
        /*0020*/ 	.short	0x0001
        /*0022*/ 	.short	0x0008
        /*0024*/ 	.byte	0x00, 0xf5, 0x21, 0x00


	//----- nvinfo : EIATTR_KPARAM_INFO
	.align		4
.L_55:
        /*0028*/ 	.byte	0x04, 0x17
        /*002a*/ 	.short	(.L_57 - .L_56)
.L_56:
        /*002c*/ 	.word	0x00000000
        /*0030*/ 	.short	0x0000
        /*0032*/ 	.short	0x0000
        /*0034*/ 	.byte	0x00, 0xf5, 0x21, 0x00


	//----- nvinfo : EIATTR_SPARSE_MMA_MASK
	.align		4
.L_57:
        /*0038*/ 	.byte	0x03, 0x50
        /*003a*/ 	.short	0x0000


	//----- nvinfo : EIATTR_MAXREG_COUNT
	.align		4
        /*003c*/ 	.byte	0x03, 0x1b
        /*003e*/ 	.short	0x00ff


	//----- nvinfo : EIATTR_NUM_BARRIERS
	.align		4
        /*0040*/ 	.byte	0x02, 0x4c
        /*0042*/ 	.byte	0x01
	.zero		1


	//----- nvinfo : EIATTR_MERCURY_ISA_VERSION
	.align		4
        /*0044*/ 	.byte	0x03, 0x5f
        /*0046*/ 	.short	0x0101


	//----- nvinfo : EIATTR_VRC_CTA_INIT_COUNT
	.align		4
        /*0048*/ 	.byte	0x02, 0x4a
	.zero		1
	.zero		1


	//----- nvinfo : EIATTR_EXIT_INSTR_OFFSETS
	.align		4
        /*004c*/ 	.byte	0x04, 0x1c
        /*004e*/ 	.short	(.L_59 - .L_58)


	//   ....[0]....
.L_58:
        /*0050*/ 	.word	0x000001b0


	//----- nvinfo : EIATTR_CRS_STACK_SIZE
	.align		4
.L_59:
        /*0054*/ 	.byte	0x04, 0x1e
        /*0056*/ 	.short	(.L_61 - .L_60)
.L_60:
        /*0058*/ 	.word	0x00000000


	//----- nvinfo : EIATTR_CBANK_PARAM_SIZE
	.align		4
.L_61:
        /*005c*/ 	.byte	0x03, 0x19
        /*005e*/ 	.short	0x0018


	//----- nvinfo : EIATTR_PARAM_CBANK
	.align		4
        /*0060*/ 	.byte	0x04, 0x0a
        /*0062*/ 	.short	(.L_63 - .L_62)
	.align		4
.L_62:
        /*0064*/ 	.word	index@(.nv.constant0._Z14matrixAdditionPfS_S_)
        /*0068*/ 	.short	0x0380
        /*006a*/ 	.short	0x0018


	//----- nvinfo : EIATTR_SW_WAR
	.align		4
.L_63:
        /*006c*/ 	.byte	0x04, 0x36
        /*006e*/ 	.short	(.L_65 - .L_64)
.L_64:
        /*0070*/ 	.word	0x00000008
.L_65:


//--------------------- .nv.callgraph             --------------------------
	.section	.nv.callgraph,"",@"SHT_CUDA_CALLGRAPH"
	.align	4
	.sectionentsize	8
	.align		4
        /*0000*/ 	.word	0x00000000
	.align		4
        /*0004*/ 	.word	0xffffffff
	.align		4
        /*0008*/ 	.word	0x00000000
	.align		4
        /*000c*/ 	.word	0xfffffffe
	.align		4
        /*0010*/ 	.word	0x00000000
	.align		4
        /*0014*/ 	.word	0xfffffffd
	.align		4
        /*0018*/ 	.word	0x00000000
	.align		4
        /*001c*/ 	.word	0xfffffffc


//--------------------- .text._Z14matrixAddByColPfS_S_ --------------------------
	.section	.text._Z14matrixAddByColPfS_S_,"ax",@progbits
	.align	128
        .global         _Z14matrixAddByColPfS_S_
        .type           _Z14matrixAddByColPfS_S_,@function
        .size           _Z14matrixAddByColPfS_S_,(.L_x_11 - _Z14matrixAddByColPfS_S_)
        .other          _Z14matrixAddByColPfS_S_,@"STO_CUDA_ENTRY STV_DEFAULT"
_Z14matrixAddByColPfS_S_:
.text._Z14matrixAddByColPfS_S_:
[----:B------:R-:W-:Y:S01]  /*0000*/  LDC R1, c[0x0][0x37c] ;  /* 0x0000df00ff017b82 */ /* 0x000fe20000000800 */
[----:B------:R-:W0:Y:S07]  /*0010*/  S2R R3, SR_TID.Y ;  /* 0x0000000000037919 */ /* 0x000e2e0000002200 */
[----:B------:R-:W0:Y:S01]  /*0020*/  S2UR UR4, SR_CTAID.Y ;  /* 0x00000000000479c3 */ /* 0x000e220000002600 */
[----:B------:R-:W-:Y:S07]  /*0030*/  BSSY.RECONVERGENT B0, `(.L_x_0) ;  /* 0x00000d7000007945 */ /* 0x000fee0003800200 */
[----:B------:R-:W0:Y:S02]  /*0040*/  LDC R0, c[0x0][0x364] ;  /* 0x0000d900ff007b82 */ /* 0x000e240000000800 */
[----:B0-----:R-:W-:-:S05]  /*0050*/  IMAD R0, R0, UR4, R3 ;  /* 0x0000000400007c24 */ /* 0x001fca000f8e0203 */
[----:B------:R-:W-:-:S13]  /*0060*/  ISETP.GT.U32.AND P0, PT, R0, 0x1f3, PT ;  /* 0x000001f30000780c */ /* 0x000fda0003f04070 */
[----:B------:R-:W-:Y:S05]  /*0070*/  @P0 BRA `(.L_x_1) ;  /* 0x0000000c00480947 */ /* 0x000fea0003800000 */
[----:B------:R-:W0:Y:S01]  /*0080*/  LDCU.128 UR8, c[0x0][0x380] ;  /* 0x00007000ff0877ac */ /* 0x000e220008000c00 */
[----:B------:R-:W-:Y:S01]  /*0090*/  IMAD R6, R0, 0x1f4, RZ ;  /* 0x000001f400067824 */ /* 0x000fe200078e02ff */
[----:B------:R-:W1:Y:S03]  /*00a0*/  LDCU.64 UR4, c[0x0][0x390] ;  /* 0x00007200ff0477ac */ /* 0x000e660008000a00 */
[----:B------:R-:W-:Y:S01]  /*00b0*/  IMAD.WIDE.U32 R6, R6, 0x4, RZ ;  /* 0x0000000406067825 */ /* 0x000fe200078e00ff */
[----:B------:R-:W2:Y:S02]  /*00c0*/  LDCU.64 UR6, c[0x0][0x358] ;  /* 0x00006b00ff0677ac */ /* 0x000ea40008000a00 */
[----:B------:R-:W-:-:S04]  /*00d0*/  LOP3.LUT R6, R6, 0x8, RZ, 0xfc, !PT ;  /* 0x0000000806067812 */ /* 0x000fc800078efcff */
[C---:B0-----:R-:W-:Y:S02]  /*00e0*/  IADD3 R4, P0, PT, R6.reuse, UR10, RZ ;  /* 0x0000000a06047c10 */ /* 0x041fe4000ff1e0ff */
[----:B-1----:R-:W-:Y:S02]  /*00f0*/  IADD3 R2, P1, PT, R6, UR4, RZ ;  /* 0x0000000406027c10 */ /* 0x002fe4000ff3e0ff */
[C---:B------:R-:W-:Y:S02]  /*0100*/  IADD3.X R5, PT, PT, R7.reuse, UR11, RZ, P0, !PT ;  /* 0x0000000b07057c10 */ /* 0x040fe400087fe4ff */
[----:B------:R-:W-:-:S03]  /*0110*/  IADD3.X R3, PT, PT, R7, UR5, RZ, P1, !PT ;  /* 0x0000000507037c10 */ /* 0x000fc60008ffe4ff */
[----:B--2---:R-:W2:Y:S04]  /*0120*/  LDG.E R0, desc[UR6][R4.64+-0x8] ;  /* 0xfffff80604007981 */ /* 0x004ea8000c1e1900 */
[----:B------:R-:W2:Y:S01]  /*0130*/  LDG.E R9, desc[UR6][R2.64+-0x8] ;  /* 0xfffff80602097981 */ /* 0x000ea2000c1e1900 */
[----:B------:R-:W-:-:S04]  /*0140*/  IADD3 R6, P0, PT, R6, UR8, RZ ;  /* 0x0000000806067c10 */ /* 0x000fc8000ff1e0ff */
[----:B------:R-:W-:Y:S01]  /*0150*/  IADD3.X R7, PT, PT, R7, UR9, RZ, P0, !PT ;  /* 0x0000000907077c10 */ /* 0x000fe200087fe4ff */
[----:B--2---:R-:W-:-:S05]  /*0160*/  FADD R9, R0, R9 ;  /* 0x0000000900097221 */ /* 0x004fca0000000000 */
[----:B------:R0:W-:Y:S04]  /*0170*/  STG.E desc[UR6][R6.64+-0x8], R9 ;  /* 0xfffff80906007986 */ /* 0x0001e8000c101906 */
[----:B------:R-:W2:Y:S04]  /*0180*/  LDG.E R0, desc[UR6][R4.64+-0x4] ;  /* 0xfffffc0604007981 */ /* 0x000ea8000c1e1900 */
[----:B------:R-:W2:Y:S02]  /*0190*/  LDG.E R11, desc[UR6][R2.64+-0x4] ;  /* 0xfffffc06020b7981 */ /* 0x000ea4000c1e1900 */
[----:B--2---:R-:W-:-:S05]  /*01a0*/  FADD R11, R0, R11 ;  /* 0x0000000b000b7221 */ /* 0x004fca0000000000 */
[----:B------:R1:W-:Y:S04]  /*01b0*/  STG.E desc[UR6][R6.64+-0x4], R11 ;  /* 0xfffffc0b06007986 */ /* 0x0003e8000c101906 */
[----:B------:R-:W2:Y:S04]  /*01c0*/  LDG.E R0, desc[UR6][R4.64] ;  /* 0x0000000604007981 */ /* 0x000ea8000c1e1900 */
[----:B------:R-:W2:Y:S02]  /*01d0*/  LDG.E R13, desc[UR6][R2.64] ;  /* 0x00000006020d7981 */ /* 0x000ea4000c1e1900 */
[----:B--2---:R-:W-:-:S05]  /*01e0*/  FADD R13, R0, R13 ;  /* 0x0000000d000d7221 */ /* 0x004fca0000000000 */
[----:B------:R2:W-:Y:S04]  /*01f0*/  STG.E desc[UR6][R6.64], R13 ;  /* 0x0000000d06007986 */ /* 0x0005e8000c101906 */
[----:B------:R-:W3:Y:S04]  /*0200*/  LDG.E R0, desc[UR6][R4.64+0x4] ;  /* 0x0000040604007981 */ /* 0x000ee8000c1e1900 */
[----:B------:R-:W3:Y:S02]  /*0210*/  LDG.E R15, desc[UR6][R2.64+0x4] ;  /* 0x00000406020f7981 */ /* 0x000ee4000c1e1900 */
[----:B---3--:R-:W-:-:S05]  /*0220*/  FADD R15, R0, R15 ;  /* 0x0000000f000f7221 */ /* 0x008fca0000000000 */
[----:B------:R3:W-:Y:S04]  /*0230*/  STG.E desc[UR6][R6.64+0x4], R15 ;  /* 0x0000040f06007986 */ /* 0x0007e8000c101906 */
[----:B------:R-:W4:Y:S04]  /*0240*/  LDG.E R0, desc[UR6][R4.64+0x8] ;  /* 0x0000080604007981 */ /* 0x000f28000c1e1900 */
[----:B0-----:R-:W4:Y:S02]  /*0250*/  LDG.E R9, desc[UR6][R2.64+0x8] ;  /* 0x0000080602097981 */ /* 0x001f24000c1e1900 */
[----:B----4-:R-:W-:-:S05]  /*0260*/  FADD R9, R0, R9 ;  /* 0x0000000900097221 */ /* 0x010fca0000000000 */
[----:B------:R0:W-:Y:S04]  /*0270*/  STG.E desc[UR6][R6.64+0x8], R9 ;  /* 0x0000080906007986 */ /* 0x0001e8000c101906 */
[----:B------:R-:W4:Y:S04]  /*0280*/  LDG.E R0, desc[UR6][R4.64+0xc] ;  /* 0x00000c0604007981 */ /* 0x000f28000c1e1900 */
[----:B-1----:R-:W4:Y:S02]  /*0290*/  LDG.E R11, desc[UR6][R2.64+0xc] ;  /* 0x00000c06020b7981 */ /* 0x002f24000c1e1900 */
[----:B----4-:R-:W-:-:S05]  /*02a0*/  FADD R11, R0, R11 ;  /* 0x0000000b000b7221 */ /* 0x010fca0000000000 */
[----:B------:R1:W-:Y:S04]  /*02b0*/  STG.E desc[UR6][R6.64+0xc], R11 ;  /* 0x00000c0b06007986 */ /* 0x0003e8000c101906 */
[----:B------:R-:W4:Y:S04]  /*02c0*/  LDG.E R0, desc[UR6][R4.64+0x10] ;  /* 0x0000100604007981 */ /* 0x000f28000c1e1900 */
[----:B--2---:R-:W4:Y:S02]  /*02d0*/  LDG.E R13, desc[UR6][R2.64+0x10] ;  /* 0x00001006020d7981 */ /* 0x004f24000c1e1900 */
[----:B----4-:R-:W-:-:S05]  /*02e0*/  FADD R13, R0, R13 ;  /* 0x0000000d000d7221 */ /* 0x010fca0000000000 */
[----:B------:R2:W-:Y:S04]  /*02f0*/  STG.E desc[UR6][R6.64+0x10], R13 ;  /* 0x0000100d06007986 */ /* 0x0005e8000c101906 */
[----:B------:R-:W4:Y:S04]  /*0300*/  LDG.E R0, desc[UR6][R4.64+0x14] ;  /* 0x0000140604007981 */ /* 0x000f28000c1e1900 */
[----:B---3--:R-:W4:Y:S02]  /*0310*/  LDG.E R15, desc[UR6][R2.64+0x14] ;  /* 0x00001406020f7981 */ /* 0x008f24000c1e1900 */
[----:B----4-:R-:W-:-:S05]  /*0320*/  FADD R15, R0, R15 ;  /* 0x0000000f000f7221 */ /* 0x010fca0000000000 */
        /* <DEDUP_REMOVED lines=36> */
[----:B------:R-:W-:Y:S04]  /*0570*/  STG.E desc[UR6][R6.64+0x38], R9 ;  /* 0x0000380906007986 */ /* 0x000fe8000c101906 */
        /* <DEDUP_REMOVED lines=8> */
[----:B------:R-:W2:Y:S04]  /*0600*/  LDG.E R0, desc[UR6][R4.64+0x44] ;  /* 0x0000440604007981 */ /* 0x000ea8000c1e1900 */
[----:B---3--:R-:W2:Y:S01]  /*0610*/  LDG.E R15, desc[UR6][R2.64+0x44] ;  /* 0x00004406020f7981 */ /* 0x008ea2000c1e1900 */
[----:B------:R-:W-:Y:S01]  /*0620*/  IADD3 R10, P0, PT, R4, 0x50, RZ ;  /* 0x00000050040a7810 */ /* 0x000fe20007f1e0ff */
[----:B------:R-:W-:Y:S01]  /*0630*/  UMOV UR4, 0x14 ;  /* 0x0000001400047882 */ /* 0x000fe20000000000 */
[----:B------:R-:W-:-:S02]  /*0640*/  IADD3 R8, P2, PT, R6, 0x50, RZ ;  /* 0x0000005006087810 */ /* 0x000fc40007f5e0ff */
[----:B------:R-:W-:Y:S02]  /*0650*/  IADD3.X R17, PT, PT, RZ, R5, RZ, P0, !PT ;  /* 0x00000005ff117210 */ /* 0x000fe400007fe4ff */
[----:B0-----:R-:W-:Y:S01]  /*0660*/  IADD3.X R11, PT, PT, RZ, R7, RZ, P2, !PT ;  /* 0x00000007ff0b7210 */ /* 0x001fe200017fe4ff */
[----:B--2---:R-:W-:Y:S01]  /*0670*/  FADD R15, R0, R15 ;  /* 0x0000000f000f7221 */ /* 0x004fe20000000000 */
[----:B------:R-:W-:-:S04]  /*0680*/  IADD3 R0, P1, PT, R2, 0x50, RZ ;  /* 0x0000005002007810 */ /* 0x000fc80007f3e0ff */
[----:B------:R1:W-:Y:S01]  /*0690*/  STG.E desc[UR6][R6.64+0x44], R15 ;  /* 0x0000440f06007986 */ /* 0x0003e2000c101906 */
[----:B------:R-:W-:-:S08]  /*06a0*/  IADD3.X R9, PT, PT, RZ, R3, RZ, P1, !PT ;  /* 0x00000003ff097210 */ /* 0x000fd00000ffe4ff */
.L_x_2:
[----:B-1----:R-:W-:Y:S02]  /*06b0*/  MOV R6, R10 ;  /* 0x0000000a00067202 */ /* 0x002fe40000000f00 */
[----:B------:R-:W-:Y:S02]  /*06c0*/  MOV R7, R17 ;  /* 0x0000001100077202 */ /* 0x000fe40000000f00 */
[----:B------:R-:W-:Y:S02]  /*06d0*/  MOV R2, R0 ;  /* 0x0000000000027202 */ /* 0x000fe40000000f00 */
[----:B------:R-:W-:Y:S01]  /*06e0*/  MOV R3, R9 ;  /* 0x0000000900037202 */ /* 0x000fe20000000f00 */
[----:B--2---:R-:W2:Y:S04]  /*06f0*/  LDG.E R0, desc[UR6][R6.64+-0x8] ;  /* 0xfffff80606007981 */ /* 0x004ea8000c1e1900 */
[----:B------:R-:W2:Y:S01]  /*0700*/  LDG.E R5, desc[UR6][R2.64+-0x8] ;  /* 0xfffff80602057981 */ /* 0x000ea2000c1e1900 */
[----:B------:R-:W-:Y:S01]  /*0710*/  MOV R4, R8 ;  /* 0x0000000800047202 */ /* 0x000fe20000000f00 */
[----:B--2---:R-:W-:Y:S01]  /*0720*/  FADD R9, R0, R5 ;  /* 0x0000000500097221 */ /* 0x004fe20000000000 */
[----:B------:R-:W-:-:S05]  /*0730*/  MOV R5, R11 ;  /* 0x0000000b00057202 */ /* 0x000fca0000000f00 */
        /* <DEDUP_REMOVED lines=90> */
[----:B---3--:R-:W4:Y:S01]  /*0ce0*/  LDG.E R15, desc[UR6][R2.64+0x54] ;  /* 0x00005406020f7981 */ /* 0x008f22000c1e1900 */
[----:B------:R-:W-:Y:S01]  /*0cf0*/  UIADD3 UR4, UPT, UPT, UR4, 0x18, URZ ;  /* 0x0000001804047890 */ /* 0x000fe2000fffe0ff */
[----:B------:R-:W-:-:S02]  /*0d00*/  IADD3 R10, P0, PT, R6, 0x60, RZ ;  /* 0x00000060060a7810 */ /* 0x000fc40007f1e0ff */
[----:B------:R-:W-:Y:S01]  /*0d10*/  IADD3 R8, P2, PT, R4, 0x60, RZ ;  /* 0x0000006004087810 */ /* 0x000fe20007f5e0ff */
[----:B------:R-:W-:Y:S01]  /*0d20*/  UISETP.NE.AND UP0, UPT, UR4, 0x1f4, UPT ;  /* 0x000001f40400788c */ /* 0x000fe2000bf05270 */
[----:B------:R-:W-:Y:S02]  /*0d30*/  IADD3.X R17, PT, PT, RZ, R7, RZ, P0, !PT ;  /* 0x00000007ff117210 */ /* 0x000fe400007fe4ff */
[----:B0-----:R-:W-:Y:S01]  /*0d40*/  IADD3.X R11, PT, PT, RZ, R5, RZ, P2, !PT ;  /* 0x00000005ff0b7210 */ /* 0x001fe200017fe4ff */
[----:B----4-:R-:W-:Y:S01]  /*0d50*/  FADD R15, R0, R15 ;  /* 0x0000000f000f7221 */ /* 0x010fe20000000000 */
[----:B------:R-:W-:-:S04]  /*0d60*/  IADD3 R0, P1, PT, R2, 0x60, RZ ;  /* 0x0000006002007810 */ /* 0x000fc80007f3e0ff */
[----:B------:R2:W-:Y:S01]  /*0d70*/  STG.E desc[UR6][R4.64+0x54], R15 ;  /* 0x0000540f04007986 */ /* 0x0005e2000c101906 */
[----:B------:R-:W-:Y:S01]  /*0d80*/  IADD3.X R9, PT, PT, RZ, R3, RZ, P1, !PT ;  /* 0x00000003ff097210 */ /* 0x000fe20000ffe4ff */
[----:B------:R-:W-:Y:S07]  /*0d90*/  BRA.U UP0, `(.L_x_2) ;  /* 0xfffffff900447547 */ /* 0x000fee000b83ffff */
.L_x_1:
[----:B------:R-:W-:Y:S05]  /*0da0*/  BSYNC.RECONVERGENT B0 ;  /* 0x0000000000007941 */ /* 0x000fea0003800200 */
.L_x_0:
[----:B------:R-:W-:Y:S06]  /*0db0*/  BAR.SYNC.DEFER_BLOCKING 0x0 ;  /* 0x0000000000007b1d */ /* 0x000fec0000010000 */
[----:B------:R-:W-:Y:S05]  /*0dc0*/  EXIT ;  /* 0x000000000000794d */ /* 0x000fea0003800000 */
.L_x_3:
[----:B------:R-:W-:-:S00]  /*0dd0*/  BRA `(.L_x_3) ;  /* 0xfffffffc00fc7947 */ /* 0x000fc0000383ffff */
[----:B------:R-:W-:-:S00]  /*0de0*/  NOP ;  /* 0x0000000000007918 */ /* 0x000fc00000000000 */
        /* <DEDUP_REMOVED lines=9> */
.L_x_11:


//--------------------- .text._Z14matrixAddByRowPfS_S_ --------------------------
	.section	.text._Z14matrixAddByRowPfS_S_,"ax",@progbits
	.align	128
        .global         _Z14matrixAddByRowPfS_S_
        .type           _Z14matrixAddByRowPfS_S_,@function
        .size           _Z14matrixAddByRowPfS_S_,(.L_x_12 - _Z14matrixAddByRowPfS_S_)
        .other          _Z14matrixAddByRowPfS_S_,@"STO_CUDA_ENTRY STV_DEFAULT"
_Z14matrixAddByRowPfS_S_:
.text._Z14matrixAddByRowPfS_S_:
[----:B------:R-:W-:Y:S01]  /*0000*/  LDC R1, c[0x0][0x37c] ;  /* 0x0000df00ff017b82 */ /* 0x000fe20000000800 */
[----:B------:R-:W0:Y:S07]  /*0010*/  S2R R0, SR_TID.X ;  /* 0x0000000000007919 */ /* 0x000e2e0000002100 */
[----:B------:R-:W0:Y:S01]  /*0020*/  S2UR UR4, SR_CTAID.X ;  /* 0x00000000000479c3 */ /* 0x000e220000002500 */
[----:B------:R-:W-:Y:S07]  /*0030*/  BSSY.RECONVERGENT B0, `(.L_x_4) ;  /* 0x00000f4000007945 */ /* 0x000fee0003800200 */
[----:B------:R-:W0:Y:S02]  /*0040*/  LDC R9, c[0x0][0x360] ;  /* 0x0000d800ff097b82 */ /* 0x000e240000000800 */
[----:B0-----:R-:W-:-:S05]  /*0050*/  IMAD R9, R9, UR4, R0 ;  /* 0x0000000409097c24 */ /* 0x001fca000f8e0200 */
[----:B------:R-:W-:-:S13]  /*0060*/  ISETP.GT.AND P0, PT, R9, 0x1f3, PT ;  /* 0x000001f30900780c */ /* 0x000fda0003f04270 */
[----:B------:R-:W-:Y:S05]  /*0070*/  @P0 BRA `(.L_x_5) ;  /* 0x0000000c00bc0947 */ /* 0x000fea0003800000 */
[----:B------:R-:W0:Y:S01]  /*0080*/  LDCU.128 UR8, c[0x0][0x380] ;  /* 0x00007000ff0877ac */ /* 0x000e220008000c00 */
[----:B------:R-:W1:Y:S01]  /*0090*/  LDCU.64 UR6, c[0x0][0x390] ;  /* 0x00007200ff0677ac */ /* 0x000e620008000a00 */
[----:B------:R-:W2:Y:S01]  /*00a0*/  LDCU.64 UR12, c[0x0][0x358] ;  /* 0x00006b00ff0c77ac */ /* 0x000ea20008000a00 */
[----:B0-----:R-:W-:Y:S02]  /*00b0*/  UIADD3 UR4, UP0, UPT, UR10, 0xfa0, URZ ;  /* 0x00000fa00a047890 */ /* 0x001fe4000ff1e0ff */
[----:B-1----:R-:W-:Y:S02]  /*00c0*/  UIADD3 UR6, UP1, UPT, UR6, 0xfa0, URZ ;  /* 0x00000fa006067890 */ /* 0x002fe4000ff3e0ff */
[----:B------:R-:W-:Y:S02]  /*00d0*/  UIADD3.X UR5, UPT, UPT, URZ, UR11, URZ, UP0, !UPT ;  /* 0x0000000bff057290 */ /* 0x000fe400087fe4ff */
[----:B------:R-:W-:Y:S01]  /*00e0*/  MOV R2, UR4 ;  /* 0x0000000400027c02 */ /* 0x000fe20008000f00 */
[----:B------:R-:W-:Y:S01]  /*00f0*/  UIADD3.X UR7, UPT, UPT, URZ, UR7, URZ, UP1, !UPT ;  /* 0x00000007ff077290 */ /* 0x000fe20008ffe4ff */
[----:B------:R-:W-:-:S02]  /*0100*/  MOV R4, UR6 ;  /* 0x0000000600047c02 */ /* 0x000fc40008000f00 */
[----:B------:R-:W-:-:S03]  /*0110*/  MOV R3, UR5 ;  /* 0x0000000500037c02 */ /* 0x000fc60008000f00 */
[----:B------:R-:W-:Y:S01]  /*0120*/  MOV R5, UR7 ;  /* 0x0000000700057c02 */ /* 0x000fe20008000f00 */
[----:B------:R-:W-:-:S04]  /*0130*/  IMAD.WIDE R14, R9, 0x4, R2 ;  /* 0x00000004090e7825 */ /* 0x000fc800078e0202 */
[----:B------:R-:W-:Y:S01]  /*0140*/  IMAD.WIDE R12, R9, 0x4, R4 ;  /* 0x00000004090c7825 */ /* 0x000fe200078e0204 */
[----:B--2---:R-:W2:Y:S04]  /*0150*/  LDG.E R0, desc[UR12][R14.64+-0xfa0] ;  /* 0xfff0600c0e007981 */ /* 0x004ea8000c1e1900 */
[----:B------:R-:W2:Y:S01]  /*0160*/  LDG.E R17, desc[UR12][R12.64+-0xfa0] ;  /* 0xfff0600c0c117981 */ /* 0x000ea2000c1e1900 */
[----:B------:R-:W-:-:S04]  /*0170*/  UIADD3 UR4, UP0, UPT, UR8, 0xfa0, URZ ;  /* 0x00000fa008047890 */ /* 0x000fc8000ff1e0ff */
[----:B------:R-:W-:Y:S02]  /*0180*/  UIADD3.X UR5, UPT, UPT, URZ, UR9, URZ, UP0, !UPT ;  /* 0x00000009ff057290 */ /* 0x000fe400087fe4ff */
[----:B------:R-:W-:-:S04]  /*0190*/  MOV R6, UR4 ;  /* 0x0000000400067c02 */ /* 0x000fc80008000f00 */
[----:B------:R-:W-:-:S03]  /*01a0*/  MOV R7, UR5 ;  /* 0x0000000500077c02 */ /* 0x000fc60008000f00 */
[----:B------:R-:W-:-:S04]  /*01b0*/  IMAD.WIDE R10, R9, 0x4, R6 ;  /* 0x00000004090a7825 */ /* 0x000fc800078e0206 */
        /* <DEDUP_REMOVED lines=9> */
[----:B------:R-:W-:Y:S04]  /*0250*/  STG.E desc[UR12][R10.64], R23 ;  /* 0x000000170a007986 */ /* 0x000fe8000c10190c */
[----:B------:R-:W2:Y:S04]  /*0260*/  LDG.E R0, desc[UR12][R14.64+0x7d0] ;  /* 0x0007d00c0e007981 */ /* 0x000ea8000c1e1900 */
[----:B------:R-:W2:Y:S01]  /*0270*/  LDG.E R19, desc[UR12][R12.64+0x7d0] ;  /* 0x0007d00c0c137981 */ /* 0x000ea2000c1e1900 */
[----:B------:R-:W-:-:S05]  /*0280*/  IADD3 R27, PT, PT, R9, 0x7d0, RZ ;  /* 0x000007d0091b7810 */ /* 0x000fca0007ffe0ff */
[----:B0-----:R-:W-:-:S04]  /*0290*/  IMAD.WIDE R16, R27, 0x4, R4 ;  /* 0x000000041b107825 */ /* 0x001fc800078e0204 */
[----:B--2---:R-:W-:Y:S01]  /*02a0*/  FADD R25, R0, R19 ;  /* 0x0000001300197221 */ /* 0x004fe20000000000 */
[----:B------:R-:W-:-:S04]  /*02b0*/  IMAD.WIDE R18, R27, 0x4, R2 ;  /* 0x000000041b127825 */ /* 0x000fc800078e0202 */
[----:B------:R0:W-:Y:S04]  /*02c0*/  STG.E desc[UR12][R10.64+0x7d0], R25 ;  /* 0x0007d0190a007986 */ /* 0x0001e8000c10190c */
[----:B------:R-:W2:Y:S04]  /*02d0*/  LDG.E R0, desc[UR12][R18.64+-0xfa0] ;  /* 0xfff0600c12007981 */ /* 0x000ea8000c1e1900 */
[----:B------:R-:W2:Y:S01]  /*02e0*/  LDG.E R29, desc[UR12][R16.64+-0xfa0] ;  /* 0xfff0600c101d7981 */ /* 0x000ea2000c1e1900 */
[----:B-1----:R-:W-:-:S04]  /*02f0*/  IMAD.WIDE R20, R27, 0x4, R6 ;  /* 0x000000041b147825 */ /* 0x002fc800078e0206 */
[----:B--2---:R-:W-:-:S05]  /*0300*/  FADD R29, R0, R29 ;  /* 0x0000001d001d7221 */ /* 0x004fca0000000000 */
[----:B------:R1:W-:Y:S04]  /*0310*/  STG.E desc[UR12][R20.64+-0xfa0], R29 ;  /* 0xfff0601d14007986 */ /* 0x0003e8000c10190c */
[----:B------:R-:W2:Y:S04]  /*0320*/  LDG.E R0, desc[UR12][R18.64+-0x7d0] ;  /* 0xfff8300c12007981 */ /* 0x000ea8000c1e1900 */
[----:B------:R-:W2:Y:S02]  /*0330*/  LDG.E R13, desc[UR12][R16.64+-0x7d0] ;  /* 0xfff8300c100d7981 */ /* 0x000ea4000c1e1900 */
[----:B--2---:R-:W-:-:S05]  /*0340*/  FADD R15, R0, R13 ;  /* 0x0000000d000f7221 */ /* 0x004fca0000000000 */
[----:B------:R2:W-:Y:S04]  /*0350*/  STG.E desc[UR12][R20.64+-0x7d0], R15 ;  /* 0xfff8300f14007986 */ /* 0x0005e8000c10190c */
[----:B------:R-:W3:Y:S04]  /*0360*/  LDG.E R0, desc[UR12][R18.64] ;  /* 0x0000000c12007981 */ /* 0x000ee8000c1e1900 */
[----:B0-----:R-:W3:Y:S02]  /*0370*/  LDG.E R11, desc[UR12][R16.64] ;  /* 0x0000000c100b7981 */ /* 0x001ee4000c1e1900 */
[----:B---3--:R-:W-:-:S05]  /*0380*/  FADD R23, R0, R11 ;  /* 0x0000000b00177221 */ /* 0x008fca0000000000 */
[----:B------:R0:W-:Y:S04]  /*0390*/  STG.E desc[UR12][R20.64], R23 ;  /* 0x0000001714007986 */ /* 0x0001e8000c10190c */
[----:B------:R-:W3:Y:S04]  /*03a0*/  LDG.E R0, desc[UR12][R18.64+0x7d0] ;  /* 0x0007d00c12007981 */ /* 0x000ee8000c1e1900 */
[----:B------:R-:W3:Y:S01]  /*03b0*/  LDG.E R11, desc[UR12][R16.64+0x7d0] ;  /* 0x0007d00c100b7981 */ /* 0x000ee2000c1e1900 */
[----:B------:R-:W-:-:S05]  /*03c0*/  IADD3 R27, PT, PT, R9, 0xfa0, RZ ;  /* 0x00000fa0091b7810 */ /* 0x000fca0007ffe0ff */
[----:B------:R-:W-:-:S04]  /*03d0*/  IMAD.WIDE R12, R27, 0x4, R2 ;  /* 0x000000041b0c7825 */ /* 0x000fc800078e0202 */
[----:B---3--:R-:W-:Y:S01]  /*03e0*/  FADD R25, R0, R11 ;  /* 0x0000000b00197221 */ /* 0x008fe20000000000 */
[----:B------:R-:W-:-:S04]  /*03f0*/  IMAD.WIDE R10, R27, 0x4, R4 ;  /* 0x000000041b0a7825 */ /* 0x000fc800078e0204 */
[----:B------:R3:W-:Y:S04]  /*0400*/  STG.E desc[UR12][R20.64+0x7d0], R25 ;  /* 0x0007d01914007986 */ /* 0x0007e8000c10190c */
[----:B------:R-:W4:Y:S04]  /*0410*/  LDG.E R0, desc[UR12][R12.64+-0xfa0] ;  /* 0xfff0600c0c007981 */ /* 0x000f28000c1e1900 */
[----:B-1----:R-:W4:Y:S01]  /*0420*/  LDG.E R29, desc[UR12][R10.64+-0xfa0] ;  /* 0xfff0600c0a1d7981 */ /* 0x002f22000c1e1900 */
[----:B--2---:R-:W-:-:S04]  /*0430*/  IMAD.WIDE R14, R27, 0x4, R6 ;  /* 0x000000041b0e7825 */ /* 0x004fc800078e0206 */
[----:B----4-:R-:W-:-:S05]  /*0440*/  FADD R29, R0, R29 ;  /* 0x0000001d001d7221 */ /* 0x010fca0000000000 */
[----:B------:R-:W-:Y:S04]  /*0450*/  STG.E desc[UR12][R14.64+-0xfa0], R29 ;  /* 0xfff0601d0e007986 */ /* 0x000fe8000c10190c */
[----:B------:R-:W0:Y:S04]  /*0460*/  LDG.E R0, desc[UR12][R12.64+-0x7d0] ;  /* 0xfff8300c0c007981 */ /* 0x000e28000c1e1900 */
[----:B------:R-:W0:Y:S02]  /*0470*/  LDG.E R17, desc[UR12][R10.64+-0x7d0] ;  /* 0xfff8300c0a117981 */ /* 0x000e24000c1e1900 */
[----:B0-----:R-:W-:-:S05]  /*0480*/  FADD R23, R0, R17 ;  /* 0x0000001100177221 */ /* 0x001fca0000000000 */
[----:B------:R0:W-:Y:S04]  /*0490*/  STG.E desc[UR12][R14.64+-0x7d0], R23 ;  /* 0xfff830170e007986 */ /* 0x0001e8000c10190c */
[----:B------:R-:W3:Y:S04]  /*04a0*/  LDG.E R0, desc[UR12][R12.64] ;  /* 0x0000000c0c007981 */ /* 0x000ee8000c1e1900 */
[----:B------:R-:W3:Y:S02]  /*04b0*/  LDG.E R17, desc[UR12][R10.64] ;  /* 0x0000000c0a117981 */ /* 0x000ee4000c1e1900 */
[----:B---3--:R-:W-:-:S05]  /*04c0*/  FADD R25, R0, R17 ;  /* 0x0000001100197221 */ /* 0x008fca0000000000 */
[----:B------:R1:W-:Y:S04]  /*04d0*/  STG.E desc[UR12][R14.64], R25 ;  /* 0x000000190e007986 */ /* 0x0003e8000c10190c */
[----:B------:R-:W2:Y:S04]  /*04e0*/  LDG.E R0, desc[UR12][R12.64+0x7d0] ;  /* 0x0007d00c0c007981 */ /* 0x000ea8000c1e1900 */
[----:B------:R-:W2:Y:S01]  /*04f0*/  LDG.E R17, desc[UR12][R10.64+0x7d0] ;  /* 0x0007d00c0a117981 */ /* 0x000ea2000c1e1900 */
[----:B------:R-:W-:-:S05]  /*0500*/  IADD3 R21, PT, PT, R9, 0x1770, RZ ;  /* 0x0000177009157810 */ /* 0x000fca0007ffe0ff */
[----:B------:R-:W-:-:S04]  /*0510*/  IMAD.WIDE R18, R21, 0x4, R2 ;  /* 0x0000000415127825 */ /* 0x000fc800078e0202 */
[----:B--2---:R-:W-:Y:S01]  /*0520*/  FADD R27, R0, R17 ;  /* 0x00000011001b7221 */ /* 0x004fe20000000000 */
[----:B------:R-:W-:-:S04]  /*0530*/  IMAD.WIDE R16, R21, 0x4, R4 ;  /* 0x0000000415107825 */ /* 0x000fc800078e0204 */
[----:B------:R2:W-:Y:S04]  /*0540*/  STG.E desc[UR12][R14.64+0x7d0], R27 ;  /* 0x0007d01b0e007986 */ /* 0x0005e8000c10190c */
[----:B------:R-:W3:Y:S04]  /*0550*/  LDG.E R0, desc[UR12][R18.64+-0xfa0] ;  /* 0xfff0600c12007981 */ /* 0x000ee8000c1e1900 */
[----:B0-----:R-:W3:Y:S01]  /*0560*/  LDG.E R23, desc[UR12][R16.64+-0xfa0] ;  /* 0xfff0600c10177981 */ /* 0x001ee2000c1e1900 */
[----:B------:R-:W-:-:S04]  /*0570*/  IMAD.WIDE R20, R21, 0x4, R6 ;  /* 0x0000000415147825 */ /* 0x000fc800078e0206 */
[----:B---3--:R-:W-:-:S05]  /*0580*/  FADD R23, R0, R23 ;  /* 0x0000001700177221 */ /* 0x008fca0000000000 */
[----:B------:R0:W-:Y:S04]  /*0590*/  STG.E desc[UR12][R20.64+-0xfa0], R23 ;  /* 0xfff0601714007986 */ /* 0x0001e8000c10190c */
[----:B------:R-:W1:Y:S04]  /*05a0*/  LDG.E R0, desc[UR12][R18.64+-0x7d0] ;  /* 0xfff8300c12007981 */ /* 0x000e68000c1e1900 */
[----:B------:R-:W1:Y:S02]  /*05b0*/  LDG.E R11, desc[UR12][R16.64+-0x7d0] ;  /* 0xfff8300c100b7981 */ /* 0x000e64000c1e1900 */
[----:B-1----:R-:W-:-:S05]  /*05c0*/  FADD R25, R0, R11 ;  /* 0x0000000b00197221 */ /* 0x002fca0000000000 */
[----:B------:R1:W-:Y:S04]  /*05d0*/  STG.E desc[UR12][R20.64+-0x7d0], R25 ;  /* 0xfff8301914007986 */ /* 0x0003e8000c10190c */
[----:B------:R-:W2:Y:S04]  /*05e0*/  LDG.E R0, desc[UR12][R18.64] ;  /* 0x0000000c12007981 */ /* 0x000ea8000c1e1900 */
[----:B------:R-:W2:Y:S02]  /*05f0*/  LDG.E R11, desc[UR12][R16.64] ;  /* 0x0000000c100b7981 */ /* 0x000ea4000c1e1900 */
[----:B--2---:R-:W-:-:S05]  /*0600*/  FADD R27, R0, R11 ;  /* 0x0000000b001b7221 */ /* 0x004fca0000000000 */
[----:B------:R-:W-:Y:S04]  /*0610*/  STG.E desc[UR12][R20.64], R27 ;  /* 0x0000001b14007986 */ /* 0x000fe8000c10190c */
[----:B------:R-:W0:Y:S04]  /*0620*/  LDG.E R0, desc[UR12][R18.64+0x7d0] ;  /* 0x0007d00c12007981 */ /* 0x000e28000c1e1900 */
[----:B------:R-:W0:Y:S01]  /*0630*/  LDG.E R11, desc[UR12][R16.64+0x7d0] ;  /* 0x0007d00c100b7981 */ /* 0x000e22000c1e1900 */
[----:B------:R-:W-:-:S05]  /*0640*/  IADD3 R15, PT, PT, R9, 0x1f40, RZ ;  /* 0x00001f40090f7810 */ /* 0x000fca0007ffe0ff */
[----:B------:R-:W-:-:S04]  /*0650*/  IMAD.WIDE R12, R15, 0x4, R2 ;  /* 0x000000040f0c7825 */ /* 0x000fc800078e0202 */
[----:B0-----:R-:W-:Y:S01]  /*0660*/  FADD R23, R0, R11 ;  /* 0x0000000b00177221 */ /* 0x001fe20000000000 */
[----:B------:R-:W-:-:S04]  /*0670*/  IMAD.WIDE R10, R15, 0x4, R4 ;  /* 0x000000040f0a7825 */ /* 0x000fc800078e0204 */
[----:B------:R0:W-:Y:S04]  /*0680*/  STG.E desc[UR12][R20.64+0x7d0], R23 ;  /* 0x0007d01714007986 */ /* 0x0001e8000c10190c */
[----:B------:R-:W2:Y:S04]  /*0690*/  LDG.E R0, desc[UR12][R12.64+-0xfa0] ;  /* 0xfff0600c0c007981 */ /* 0x000ea8000c1e1900 */
[----:B-1----:R-:W2:Y:S01]  /*06a0*/  LDG.E R25, desc[UR12][R10.64+-0xfa0] ;  /* 0xfff0600c0a197981 */ /* 0x002ea2000c1e1900 */
        /* <DEDUP_REMOVED lines=11> */
[----:B------:R-:W2:Y:S04]  /*0760*/  LDG.E R0, desc[UR12][R12.64+0x7d0] ;  /* 0x0007d00c0c007981 */ /* 0x000ea8000c1e1900 */
[----:B0-----:R-:W2:Y:S01]  /*0770*/  LDG.E R21, desc[UR12][R10.64+0x7d0] ;  /* 0x0007d00c0a157981 */ /* 0x001ea2000c1e1900 */
[----:B------:R-:W-:Y:S01]  /*0780*/  IADD3 R9, PT, PT, R9, 0x2710, RZ ;  /* 0x0000271009097810 */ /* 0x000fe20007ffe0ff */
[----:B------:R-:W-:Y:S01]  /*0790*/  UMOV UR4, 0x14 ;  /* 0x0000001400047882 */ /* 0x000fe20000000000 */
[----:B--2---:R-:W-:-:S05]  /*07a0*/  FADD R21, R0, R21 ;  /* 0x0000001500157221 */ /* 0x004fca0000000000 */
[----:B------:R1:W-:Y:S02]  /*07b0*/  STG.E desc[UR12][R14.64+0x7d0], R21 ;  /* 0x0007d0150e007986 */ /* 0x0003e4000c10190c */
.L_x_6:
[----:B-12---:R-:W-:-:S04]  /*07c0*/  IMAD.WIDE R14, R9, 0x4, R2 ;  /* 0x00000004090e7825 */ /* 0x006fc800078e0202 */
[C---:B------:R-:W-:Y:S01]  /*07d0*/  IMAD.WIDE R12, R9.reuse, 0x4, R4 ;  /* 0x00000004090c7825 */ /* 0x040fe200078e0204 */
[----:B------:R-:W2:Y:S04]  /*07e0*/  LDG.E R0, desc[UR12][R14.64+-0xfa0] ;  /* 0xfff0600c0e007981 */ /* 0x000ea8000c1e1900 */
[----:B------:R-:W2:Y:S01]  /*07f0*/  LDG.E R17, desc[UR12][R12.64+-0xfa0] ;  /* 0xfff0600c0c117981 */ /* 0x000ea2000c1e1900 */
        /* <DEDUP_REMOVED lines=50> */
[----:B------:R-:W-:Y:S04]  /*0b20*/  STG.E desc[UR12][R14.64], R25 ;  /* 0x000000190e007986 */ /* 0x000fe8000c10190c */
[----:B------:R-:W2:Y:S04]  /*0b30*/  LDG.E R0, desc[UR12][R12.64+0x7d0] ;  /* 0x0007d00c0c007981 */ /* 0x000ea8000c1e1900 */
[----:B------:R-:W2:Y:S01]  /*0b40*/  LDG.E R17, desc[UR12][R10.64+0x7d0] ;  /* 0x0007d00c0a117981 */ /* 0x000ea2000c1e1900 */
[----:B------:R-:W-:-:S05]  /*0b50*/  IADD3 R21, PT, PT, R9, 0x1770, RZ ;  /* 0x0000177009157810 */ /* 0x000fca0007ffe0ff */
[----:B------:R-:W-:-:S04]  /*0b60*/  IMAD.WIDE R18, R21, 0x4, R2 ;  /* 0x0000000415127825 */ /* 0x000fc800078e0202 */
[----:B--2---:R-:W-:Y:S01]  /*0b70*/  FADD R27, R0, R17 ;  /* 0x00000011001b7221 */ /* 0x004fe20000000000 */
[----:B------:R-:W-:-:S04]  /*0b80*/  IMAD.WIDE R16, R21, 0x4, R4 ;  /* 0x0000000415107825 */ /* 0x000fc800078e0204 */
[----:B------:R1:W-:Y:S04]  /*0b90*/  STG.E desc[UR12][R14.64+0x7d0], R27 ;  /* 0x0007d01b0e007986 */ /* 0x0003e8000c10190c */
[----:B------:R-:W2:Y:S04]  /*0ba0*/  LDG.E R0, desc[UR12][R18.64+-0xfa0] ;  /* 0xfff0600c12007981 */ /* 0x000ea8000c1e1900 */
[----:B0-----:R-:W2:Y:S01]  /*0bb0*/  LDG.E R23, desc[UR12][R16.64+-0xfa0] ;  /* 0xfff0600c10177981 */ /* 0x001ea2000c1e1900 */
[----:B------:R-:W-:-:S04]  /*0bc0*/  IMAD.WIDE R20, R21, 0x4, R6 ;  /* 0x0000000415147825 */ /* 0x000fc800078e0206 */
        /* <DEDUP_REMOVED lines=11> */
[----:B-1----:R-:W4:Y:S01]  /*0c80*/  LDG.E R15, desc[UR12][R16.64+0x7d0] ;  /* 0x0007d00c100f7981 */ /* 0x002f22000c1e1900 */
[----:B------:R-:W-:-:S05]  /*0c90*/  IADD3 R27, PT, PT, R9, 0x1f40, RZ ;  /* 0x00001f40091b7810 */ /* 0x000fca0007ffe0ff */
[----:B------:R-:W-:-:S04]  /*0ca0*/  IMAD.WIDE R24, R27, 0x4, R2 ;  /* 0x000000041b187825 */ /* 0x000fc800078e0202 */
[----:B0-----:R-:W-:-:S04]  /*0cb0*/  IMAD.WIDE R22, R27, 0x4, R4 ;  /* 0x000000041b167825 */ /* 0x001fc800078e0204 */
[----:B----4-:R-:W-:-:S05]  /*0cc0*/  FADD R15, R0, R15 ;  /* 0x0000000f000f7221 */ /* 0x010fca0000000000 */
[----:B------:R0:W-:Y:S04]  /*0cd0*/  STG.E desc[UR12][R20.64+0x7d0], R15 ;  /* 0x0007d00f14007986 */ /* 0x0001e8000c10190c */
[----:B------:R-:W4:Y:S04]  /*0ce0*/  LDG.E R0, desc[UR12][R24.64+-0xfa0] ;  /* 0xfff0600c18007981 */ /* 0x000f28000c1e1900 */
[----:B--2---:R-:W4:Y:S01]  /*0cf0*/  LDG.E R11, desc[UR12][R22.64+-0xfa0] ;  /* 0xfff0600c160b7981 */ /* 0x004f22000c1e1900 */
[----:B------:R-:W-:-:S04]  /*0d00*/  IMAD.WIDE R26, R27, 0x4, R6 ;  /* 0x000000041b1a7825 */ /* 0x000fc800078e0206 */
[----:B----4-:R-:W-:-:S05]  /*0d10*/  FADD R11, R0, R11 ;  /* 0x0000000b000b7221 */ /* 0x010fca0000000000 */
[----:B------:R1:W-:Y:S04]  /*0d20*/  STG.E desc[UR12][R26.64+-0xfa0], R11 ;  /* 0xfff0600b1a007986 */ /* 0x0003e8000c10190c */
[----:B------:R-:W2:Y:S04]  /*0d30*/  LDG.E R0, desc[UR12][R24.64+-0x7d0] ;  /* 0xfff8300c18007981 */ /* 0x000ea8000c1e1900 */
[----:B---3--:R-:W2:Y:S02]  /*0d40*/  LDG.E R13, desc[UR12][R22.64+-0x7d0] ;  /* 0xfff8300c160d7981 */ /* 0x008ea4000c1e1900 */
[----:B--2---:R-:W-:-:S05]  /*0d50*/  FADD R17, R0, R13 ;  /* 0x0000000d00117221 */ /* 0x004fca0000000000 */
[----:B------:R2:W-:Y:S04]  /*0d60*/  STG.E desc[UR12][R26.64+-0x7d0], R17 ;  /* 0xfff830111a007986 */ /* 0x0005e8000c10190c */
[----:B------:R-:W3:Y:S04]  /*0d70*/  LDG.E R0, desc[UR12][R24.64] ;  /* 0x0000000c18007981 */ /* 0x000ee8000c1e1900 */
[----:B------:R-:W3:Y:S02]  /*0d80*/  LDG.E R13, desc[UR12][R22.64] ;  /* 0x0000000c160d7981 */ /* 0x000ee4000c1e1900 */
[----:B---3--:R-:W-:-:S05]  /*0d90*/  FADD R19, R0, R13 ;  /* 0x0000000d00137221 */ /* 0x008fca0000000000 */
[----:B------:R3:W-:Y:S04]  /*0da0*/  STG.E desc[UR12][R26.64], R19 ;  /* 0x000000131a007986 */ /* 0x0007e8000c10190c */
[----:B------:R-:W4:Y:S04]  /*0db0*/  LDG.E R0, desc[UR12][R24.64+0x7d0] ;  /* 0x0007d00c18007981 */ /* 0x000f28000c1e1900 */
[----:B------:R-:W4:Y:S01]  /*0dc0*/  LDG.E R13, desc[UR12][R22.64+0x7d0] ;  /* 0x0007d00c160d7981 */ /* 0x000f22000c1e1900 */
[----:B0-----:R-:W-:-:S05]  /*0dd0*/  IADD3 R15, PT, PT, R9, 0x2710, RZ ;  /* 0x00002710090f7810 */ /* 0x001fca0007ffe0ff */
[----:B-1----:R-:W-:-:S04]  /*0de0*/  IMAD.WIDE R10, R15, 0x4, R4 ;  /* 0x000000040f0a7825 */ /* 0x002fc800078e0204 */
[----:B----4-:R-:W-:Y:S01]  /*0df0*/  FADD R21, R0, R13 ;  /* 0x0000000d00157221 */ /* 0x010fe20000000000 */
[----:B------:R-:W-:-:S04]  /*0e00*/  IMAD.WIDE R12, R15, 0x4, R2 ;  /* 0x000000040f0c7825 */ /* 0x000fc800078e0202 */
[----:B------:R0:W-:Y:S04]  /*0e10*/  STG.E desc[UR12][R26.64+0x7d0], R21 ;  /* 0x0007d0151a007986 */ /* 0x0001e8000c10190c */
[----:B------:R-:W4:Y:S04]  /*0e20*/  LDG.E R0, desc[UR12][R12.64+-0xfa0] ;  /* 0xfff0600c0c007981 */ /* 0x000f28000c1e1900 */
[----:B--2---:R-:W4:Y:S01]  /*0e30*/  LDG.E R17, desc[UR12][R10.64+-0xfa0] ;  /* 0xfff0600c0a117981 */ /* 0x004f22000c1e1900 */
[----:B------:R-:W-:-:S04]  /*0e40*/  IMAD.WIDE R14, R15, 0x4, R6 ;  /* 0x000000040f0e7825 */ /* 0x000fc800078e0206 */
[----:B----4-:R-:W-:-:S05]  /*0e50*/  FADD R17, R0, R17 ;  /* 0x0000001100117221 */ /* 0x010fca0000000000 */
[----:B------:R2:W-:Y:S04]  /*0e60*/  STG.E desc[UR12][R14.64+-0xfa0], R17 ;  /* 0xfff060110e007986 */ /* 0x0005e8000c10190c */
[----:B------:R-:W4:Y:S04]  /*0e70*/  LDG.E R0, desc[UR12][R12.64+-0x7d0] ;  /* 0xfff8300c0c007981 */ /* 0x000f28000c1e1900 */
[----:B---3--:R-:W4:Y:S02]  /*0e80*/  LDG.E R19, desc[UR12][R10.64+-0x7d0] ;  /* 0xfff8300c0a137981 */ /* 0x008f24000c1e1900 */
[----:B----4-:R-:W-:-:S05]  /*0e90*/  FADD R19, R0, R19 ;  /* 0x0000001300137221 */ /* 0x010fca0000000000 */
[----:B------:R2:W-:Y:S04]  /*0ea0*/  STG.E desc[UR12][R14.64+-0x7d0], R19 ;  /* 0xfff830130e007986 */ /* 0x0005e8000c10190c */
[----:B------:R-:W3:Y:S04]  /*0eb0*/  LDG.E R0, desc[UR12][R12.64] ;  /* 0x0000000c0c007981 */ /* 0x000ee8000c1e1900 */
[----:B0-----:R-:W3:Y:S02]  /*0ec0*/  LDG.E R21, desc[UR12][R10.64] ;  /* 0x0000000c0a157981 */ /* 0x001ee4000c1e1900 */
[----:B---3--:R-:W-:-:S05]  /*0ed0*/  FADD R21, R0, R21 ;  /* 0x0000001500157221 */ /* 0x008fca0000000000 */
[----:B------:R2:W-:Y:S04]  /*0ee0*/  STG.E desc[UR12][R14.64], R21 ;  /* 0x000000150e007986 */ /* 0x0005e8000c10190c */
[----:B------:R-:W3:Y:S04]  /*0ef0*/  LDG.E R0, desc[UR12][R12.64+0x7d0] ;  /* 0x0007d00c0c007981 */ /* 0x000ee8000c1e1900 */
[----:B------:R-:W3:Y:S01]  /*0f00*/  LDG.E R23, desc[UR12][R10.64+0x7d0] ;  /* 0x0007d00c0a177981 */ /* 0x000ee2000c1e1900 */
[----:B------:R-:W-:Y:S01]  /*0f10*/  UIADD3 UR4, UPT, UPT, UR4, 0x18, URZ ;  /* 0x0000001804047890 */ /* 0x000fe2000fffe0ff */
[----:B------:R-:W-:-:S03]  /*0f20*/  IADD3 R9, PT, PT, R9, 0x2ee0, RZ ;  /* 0x00002ee009097810 */ /* 0x000fc60007ffe0ff */
[----:B------:R-:W-:Y:S01]  /*0f30*/  UISETP.NE.AND UP0, UPT, UR4, 0x1f4, UPT ;  /* 0x000001f40400788c */ /* 0x000fe2000bf05270 */
[----:B---3--:R-:W-:-:S05]  /*0f40*/  FADD R23, R0, R23 ;  /* 0x0000001700177221 */ /* 0x008fca0000000000 */
[----:B------:R2:W-:Y:S03]  /*0f50*/  STG.E desc[UR12][R14.64+0x7d0], R23 ;  /* 0x0007d0170e007986 */ /* 0x0005e6000c10190c */
[----:B------:R-:W-:Y:S05]  /*0f60*/  BRA.U UP0, `(.L_x_6) ;  /* 0xfffffff900147547 */ /* 0x000fea000b83ffff */
.L_x_5:
[----:B------:R-:W-:Y:S05]  /*0f70*/  BSYNC.RECONVERGENT B0 ;  /* 0x0000000000007941 */ /* 0x000fea0003800200 */
.L_x_4:
[----:B------:R-:W-:Y:S06]  /*0f80*/  BAR.SYNC.DEFER_BLOCKING 0x0 ;  /* 0x0000000000007b1d */ /* 0x000fec0000010000 */
[----:B------:R-:W-:Y:S05]  /*0f90*/  EXIT ;  /* 0x000000000000794d */ /* 0x000fea0003800000 */
.L_x_7:
        /* <DEDUP_REMOVED lines=14> */
.L_x_12:


//--------------------- .text._Z14matrixAdditionPfS_S_ --------------------------
	.section	.text._Z14matrixAdditionPfS_S_,"ax",@progbits
	.align	128
        .global         _Z14matrixAdditionPfS_S_
        .type           _Z14matrixAdditionPfS_S_,@function
        .size           _Z14matrixAdditionPfS_S_,(.L_x_13 - _Z14matrixAdditionPfS_S_)
        .other          _Z14matrixAdditionPfS_S_,@"STO_CUDA_ENTRY STV_DEFAULT"
_Z14matrixAdditionPfS_S_:
.text._Z14matrixAdditionPfS_S_:
[----:B------:R-:W-:Y:S01]  /*0000*/  LDC R1, c[0x0][0x37c] ;  /* 0x0000df00ff017b82 */ /* 0x000fe20000000800 */
[----:B------:R-:W0:Y:S07]  /*0010*/  S2R R2, SR_TID.X ;  /* 0x0000000000027919 */ /* 0x000e2e0000002100 */
[----:B------:R-:W1:Y:S01]  /*0020*/  LDC R0, c[0x0][0x364] ;  /* 0x0000d900ff007b82 */ /* 0x000e620000000800 */
[----:B------:R-:W-:Y:S01]  /*0030*/  BSSY.RECONVERGENT B0, `(.L_x_8) ;  /* 0x0000016000007945 */ /* 0x000fe20003800200 */
[----:B------:R-:W1:Y:S06]  /*0040*/  S2R R3, SR_TID.Y ;  /* 0x0000000000037919 */ /* 0x000e6c0000002200 */
[----:B------:R-:W0:Y:S08]  /*0050*/  S2UR UR5, SR_CTAID.X ;  /* 0x00000000000579c3 */ /* 0x000e300000002500 */
[----:B------:R-:W0:Y:S08]  /*0060*/  LDC R7, c[0x0][0x360] ;  /* 0x0000d800ff077b82 */ /* 0x000e300000000800 */
[----:B------:R-:W1:Y:S01]  /*0070*/  S2UR UR4, SR_CTAID.Y ;  /* 0x00000000000479c3 */ /* 0x000e620000002600 */
[----:B0-----:R-:W-:-:S05]  /*0080*/  IMAD R7, R7, UR5, R2 ;  /* 0x0000000507077c24 */ /* 0x001fca000f8e0202 */
[----:B------:R-:W-:Y:S01]  /*0090*/  ISETP.GT.AND P0, PT, R7, 0x1f3, PT ;  /* 0x000001f30700780c */ /* 0x000fe20003f04270 */
[----:B-1----:R-:W-:-:S05]  /*00a0*/  IMAD R0, R0, UR4, R3 ;  /* 0x0000000400007c24 */ /* 0x002fca000f8e0203 */
[----:B------:R-:W-:-:S13]  /*00b0*/  ISETP.GT.U32.OR P0, PT, R0, 0x1f3, P0 ;  /* 0x000001f30000780c */ /* 0x000fda0000704470 */
[----:B------:R-:W-:Y:S05]  /*00c0*/  @P0 BRA `(.L_x_9) ;  /* 0x0000000000300947 */ /* 0x000fea0003800000 */
[----:B------:R-:W0:Y:S01]  /*00d0*/  LDC.64 R2, c[0x0][0x388] ;  /* 0x0000e200ff027b82 */ /* 0x000e220000000a00 */
[----:B------:R-:W1:Y:S01]  /*00e0*/  LDCU.64 UR4, c[0x0][0x358] ;  /* 0x00006b00ff0477ac */ /* 0x000e620008000a00 */
[----:B------:R-:W-:-:S06]  /*00f0*/  IMAD R9, R0, 0x1f4, R7 ;  /* 0x000001f400097824 */ /* 0x000fcc00078e0207 */
[----:B------:R-:W2:Y:S08]  /*0100*/  LDC.64 R4, c[0x0][0x390] ;  /* 0x0000e400ff047b82 */ /* 0x000eb00000000a00 */
[----:B------:R-:W3:Y:S01]  /*0110*/  LDC.64 R6, c[0x0][0x380] ;  /* 0x0000e000ff067b82 */ /* 0x000ee20000000a00 */
[----:B0-----:R-:W-:-:S06]  /*0120*/  IMAD.WIDE R2, R9, 0x4, R2 ;  /* 0x0000000409027825 */ /* 0x001fcc00078e0202 */
[----:B-1----:R-:W4:Y:S01]  /*0130*/  LDG.E R2, desc[UR4][R2.64] ;  /* 0x0000000402027981 */ /* 0x002f22000c1e1900 */
[----:B--2---:R-:W-:-:S06]  /*0140*/  IMAD.WIDE R4, R9, 0x4, R4 ;  /* 0x0000000409047825 */ /* 0x004fcc00078e0204 */
[----:B------:R-:W4:Y:S01]  /*0150*/  LDG.E R5, desc[UR4][R4.64] ;  /* 0x0000000404057981 */ /* 0x000f22000c1e1900 */
[----:B---3--:R-:W-:-:S04]  /*0160*/  IMAD.WIDE R6, R9, 0x4, R6 ;  /* 0x0000000409067825 */ /* 0x008fc800078e0206 */
[----:B----4-:R-:W-:-:S05]  /*0170*/  FADD R9, R2, R5 ;  /* 0x0000000502097221 */ /* 0x010fca0000000000 */
[----:B------:R0:W-:Y:S02]  /*0180*/  STG.E desc[UR4][R6.64], R9 ;  /* 0x0000000906007986 */ /* 0x0001e4000c101904 */
.L_x_9:
[----:B------:R-:W-:Y:S05]  /*0190*/  BSYNC.RECONVERGENT B0 ;  /* 0x0000000000007941 */ /* 0x000fea0003800200 */
.L_x_8:
[----:B------:R-:W-:Y:S06]  /*01a0*/  BAR.SYNC.DEFER_BLOCKING 0x0 ;  /* 0x0000000000007b1d */ /* 0x000fec0000010000 */
[----:B------:R-:W-:Y:S05]  /*01b0*/  EXIT ;  /* 0x000000000000794d */ /* 0x000fea0003800000 */
.L_x_10:
        /* <DEDUP_REMOVED lines=12> */
.L_x_13:


//--------------------- .nv.shared.reserved.0     --------------------------
	.section	.nv.shared.reserved.0,"aw",@nobits
	.weak		__nv_reservedSMEM_offset_0_alias
	.size		__nv_reservedSMEM_offset_0_alias, 0, 64
	.other		__nv_reservedSMEM_offset_0_alias,@"STO_CUDA_RESERVED_SHARED STV_DEFAULT"
__nv_reservedSMEM_offset_0_alias:
	.zero		0
	.zero		64


//--------------------- .nv.constant0._Z14matrixAddByColPfS_S_ --------------------------
	.section	.nv.constant0._Z14matrixAddByColPfS_S_,"a",@progbits
	.sectionflags	@""
	.align	4
.nv.constant0._Z14matrixAddByColPfS_S_:
	.zero		920


//--------------------- .nv.constant0._Z14matrixAddByRowPfS_S_ --------------------------
	.section	.nv.constant0._Z14matrixAddByRowPfS_S_,"a",@progbits
	.sectionflags	@""
	.align	4
.nv.constant0._Z14matrixAddByRowPfS_S_:
	.zero		920


//--------------------- .nv.constant0._Z14matrixAdditionPfS_S_ --------------------------
	.section	.nv.constant0._Z14matrixAdditionPfS_S_,"a",@progbits
	.sectionflags	@""
	.align	4
.nv.constant0._Z14matrixAdditionPfS_S_:
	.zero		920


//--------------------- SYMBOLS --------------------------

	.type		.nv.reservedSmem.offset0,@object
	.size		.nv.reservedSmem.offset0,0x4
